	.headerflags	@"EF_CUDA_TEXMODE_UNIFIED EF_CUDA_64BIT_ADDRESS EF_CUDA_ACCELERATORS EF_CUDA_SM90 EF_CUDA_VIRTUAL_SM(EF_CUDA_SM90)"
	.elftype	@"ET_EXEC"


//--------------------- .nv.info                  --------------------------
	.section	.nv.info,"",@"SHT_CUDA_INFO"
	.align	4


	//----- nvinfo : EIATTR_REGCOUNT
	.align		4
        /*0000*/ 	.byte	0x04, 0x2f
        /*0002*/ 	.short	(.L_3 - .L_2)
	.align		4
.L_2:
        /*0004*/ 	.word	index@(triton_poi_fused__native_batch_norm_legit_no_training_add_66)
        /*0008*/ 	.word	0x00000020


	//----- nvinfo : EIATTR_MIN_STACK_SIZE
	.align		4
.L_3:
        /*000c*/ 	.byte	0x04, 0x12
        /*000e*/ 	.short	(.L_5 - .L_4)
	.align		4
.L_4:
        /*0010*/ 	.word	index@(triton_poi_fused__native_batch_norm_legit_no_training_add_66)
        /*0014*/ 	.word	0x00000000


	//----- nvinfo : EIATTR_FRAME_SIZE
	.align		4
.L_5:
        /*0018*/ 	.byte	0x04, 0x11
        /*001a*/ 	.short	(.L_7 - .L_6)
	.align		4
.L_6:
        /*001c*/ 	.word	index@(triton_poi_fused__native_batch_norm_legit_no_training_add_66)
        /*0020*/ 	.word	0x00000000


	//----- nvinfo : EIATTR_MIN_STACK_SIZE
	.align		4
.L_7:
        /*0024*/ 	.byte	0x04, 0x12
        /*0026*/ 	.short	(.L_9 - .L_8)
	.align		4
.L_8:
        /*0028*/ 	.word	index@(triton_poi_fused__native_batch_norm_legit_no_training_add_66)
        /*002c*/ 	.word	0x00000000
.L_9:


//--------------------- .nv.info.triton_poi_fused__native_batch_norm_legit_no_training_add_66 --------------------------
	.section	.nv.info.triton_poi_fused__native_batch_norm_legit_no_training_add_66,"",@"SHT_CUDA_INFO"
	.sectionflags	@""
	.align	4


	//----- nvinfo : EIATTR_CUDA_API_VERSION
	.align		4
        /*0000*/ 	.byte	0x04, 0x37
        /*0002*/ 	.short	(.L_11 - .L_10)
.L_10:
        /*0004*/ 	.word	0x0000007c


	//----- nvinfo : EIATTR_KPARAM_INFO
	.align		4
.L_11:
        /*0008*/ 	.byte	0x04, 0x17
        /*000a*/ 	.short	(.L_13 - .L_12)
.L_12:
        /*000c*/ 	.word	0x00000000
        /*0010*/ 	.short	0x0007
        /*0012*/ 	.short	0x0038
        /*0014*/ 	.byte	0x00, 0xf0, 0x11, 0x00


	//----- nvinfo : EIATTR_KPARAM_INFO
	.align		4
.L_13:
        /*0018*/ 	.byte	0x04, 0x17
        /*001a*/ 	.short	(.L_15 - .L_14)
.L_14:
        /*001c*/ 	.word	0x00000000
        /*0020*/ 	.short	0x0006
        /*0022*/ 	.short	0x0030
        /*0024*/ 	.byte	0x00, 0xf4, 0x21, 0x00


	//----- nvinfo : EIATTR_KPARAM_INFO
	.align		4
.L_15:
        /*0028*/ 	.byte	0x04, 0x17
        /*002a*/ 	.short	(.L_17 - .L_16)
.L_16:
        /*002c*/ 	.word	0x00000000
        /*0030*/ 	.short	0x0005
        /*0032*/ 	.short	0x0028
        /*0034*/ 	.byte	0x00, 0xf4, 0x21, 0x00


	//----- nvinfo : EIATTR_KPARAM_INFO
	.align		4
.L_17:
        /*0038*/ 	.byte	0x04, 0x17
        /*003a*/ 	.short	(.L_19 - .L_18)
.L_18:
        /*003c*/ 	.word	0x00000000
        /*0040*/ 	.short	0x0004
        /*0042*/ 	.short	0x0020
        /*0044*/ 	.byte	0x00, 0xf4, 0x21, 0x00


	//----- nvinfo : EIATTR_KPARAM_INFO
	.align		4
.L_19:
        /*0048*/ 	.byte	0x04, 0x17
        /*004a*/ 	.short	(.L_21 - .L_20)
.L_20:
        /*004c*/ 	.word	0x00000000
        /*0050*/ 	.short	0x0003
        /*0052*/ 	.short	0x0018
        /*0054*/ 	.byte	0x00, 0xf4, 0x21, 0x00


	//----- nvinfo : EIATTR_KPARAM_INFO
	.align		4
.L_21:
        /*0058*/ 	.byte	0x04, 0x17
        /*005a*/ 	.short	(.L_23 - .L_22)
.L_22:
        /*005c*/ 	.word	0x00000000
        /*0060*/ 	.short	0x0002
        /*0062*/ 	.short	0x0010
        /*0064*/ 	.byte	0x00, 0xf4, 0x21, 0x00


	//----- nvinfo : EIATTR_KPARAM_INFO
	.align		4
.L_23:
        /*0068*/ 	.byte	0x04, 0x17
        /*006a*/ 	.short	(.L_25 - .L_24)
.L_24:
        /*006c*/ 	.word	0x00000000
        /*0070*/ 	.short	0x0001
        /*0072*/ 	.short	0x0008
        /*0074*/ 	.byte	0x00, 0xf4, 0x21, 0x00


	//----- nvinfo : EIATTR_KPARAM_INFO
	.align		4
.L_25:
        /*0078*/ 	.byte	0x04, 0x17
        /*007a*/ 	.short	(.L_27 - .L_26)
.L_26:
        /*007c*/ 	.word	0x00000000
        /*0080*/ 	.short	0x0000
        /*0082*/ 	.short	0x0000
        /*0084*/ 	.byte	0x00, 0xf4, 0x21, 0x00


	//----- nvinfo : EIATTR_SPARSE_MMA_MASK
	.align		4
.L_27:
        /*0088*/ 	.byte	0x03, 0x50
        /*008a*/ 	.short	0x0000


	//----- nvinfo : EIATTR_MAXREG_COUNT
	.align		4
        /*008c*/ 	.byte	0x03, 0x1b
        /*008e*/ 	.short	0x00ff


	//----- nvinfo : EIATTR_EXIT_INSTR_OFFSETS
	.align		4
        /*0090*/ 	.byte	0x04, 0x1c
        /*0092*/ 	.short	(.L_29 - .L_28)


	//   ....[0]....
.L_28:
        /*0094*/ 	.word	0x000005e0


	//   ....[1]....
        /*0098*/ 	.word	0x00000600


	//----- nvinfo : EIATTR_REQNTID
	.align		4
.L_29:
        /*009c*/ 	.byte	0x04, 0x10
        /*009e*/ 	.short	(.L_31 - .L_30)
.L_30:
        /*00a0*/ 	.word	0x00000080
        /*00a4*/ 	.word	0x00000001
        /*00a8*/ 	.word	0x00000001


	//----- nvinfo : EIATTR_CBANK_PARAM_SIZE
	.align		4
.L_31:
        /*00ac*/ 	.byte	0x03, 0x19
        /*00ae*/ 	.short	0x003c


	//----- nvinfo : EIATTR_PARAM_CBANK
	.align		4
        /*00b0*/ 	.byte	0x04, 0x0a
        /*00b2*/ 	.short	(.L_33 - .L_32)
	.align		4
.L_32:
        /*00b4*/ 	.word	index@(.nv.constant0.triton_poi_fused__native_batch_norm_legit_no_training_add_66)
        /*00b8*/ 	.short	0x0210
        /*00ba*/ 	.short	0x003c


	//----- nvinfo : EIATTR_SW_WAR
	.align		4
.L_33:
        /*00bc*/ 	.byte	0x04, 0x36
        /*00be*/ 	.short	(.L_35 - .L_34)
.L_34:
        /*00c0*/ 	.word	0x00000008
.L_35:


//--------------------- .nv.callgraph             --------------------------
	.section	.nv.callgraph,"",@"SHT_CUDA_CALLGRAPH"
	.align	4
	.sectionentsize	8
	.align		4
        /*0000*/ 	.word	0x00000000
	.align		4
        /*0004*/ 	.word	0xffffffff
	.align		4
        /*0008*/ 	.word	0x00000000
	.align		4
        /*000c*/ 	.word	0xfffffffe
	.align		4
        /*0010*/ 	.word	0x00000000
	.align		4
        /*0014*/ 	.word	0xfffffffd
	.align		4
        /*0018*/ 	.word	0x00000000
	.align		4
        /*001c*/ 	.word	0xfffffffc


//--------------------- .nv.constant4             --------------------------
	.section	.nv.constant4,"a",@progbits
	.align	8
	.align		8
.nv.constant4:
        /*0000*/ 	.dword	_$_str
	.align		8
        /*0008*/ 	.dword	_$_str_$_2


//--------------------- .text.triton_poi_fused__native_batch_norm_legit_no_training_add_66 --------------------------
	.section	.text.triton_poi_fused__native_batch_norm_legit_no_training_add_66,"ax",@progbits
	.align	128
        .global         triton_poi_fused__native_batch_norm_legit_no_training_add_66
        .type           triton_poi_fused__native_batch_norm_legit_no_training_add_66,@function
        .size           triton_poi_fused__native_batch_norm_legit_no_training_add_66,(.L_x_1 - triton_poi_fused__native_batch_norm_legit_no_training_add_66)
        .other          triton_poi_fused__native_batch_norm_legit_no_training_add_66,@"STO_CUDA_ENTRY STV_DEFAULT"
triton_poi_fused__native_batch_norm_legit_no_training_add_66:
.text.triton_poi_fused__native_batch_norm_legit_no_training_add_66:
[----:B------:R-:W0:Y:S01]  /*0000*/  LDC R1, c[0x0][0x28] ;  /* 0x00000a00ff017b82 */ /* 0x000e220000000800 */
[----:B------:R-:W1:Y:S01]  /*0010*/  S2R R0, SR_TID.X ;  /* 0x0000000000007919 */ /* 0x000e620000002100 */
[----:B------:R-:W-:-:S06]  /*0020*/  HFMA2.MMA R6, -RZ, RZ, 0, 0 ;  /* 0x00000000ff067435 */ /* 0x000fcc00000001ff */
[----:B------:R-:W2:Y:S01]  /*0030*/  LDC.64 R16, c[0x0][0x228] ;  /* 0x00008a00ff107b82 */ /* 0x000ea20000000a00 */
[----:B------:R-:W-:Y:S01]  /*0040*/  MOV R26, RZ ;  /* 0x000000ff001a7202 */ /* 0x000fe20000000f00 */
[----:B------:R-:W3:Y:S01]  /*0050*/  S2R R7, SR_CTAID.X ;  /* 0x0000000000077919 */ /* 0x000ee20000002500 */
[----:B------:R-:W-:Y:S01]  /*0060*/  HFMA2.MMA R22, -RZ, RZ, 0, 0 ;  /* 0x00000000ff167435 */ /* 0x000fe200000001ff */
[----:B------:R-:W-:-:S04]  /*0070*/  ULDC.64 UR4, c[0x0][0x208] ;  /* 0x0000820000047ab9 */ /* 0x000fc80000000a00 */
[----:B------:R-:W4:Y:S08]  /*0080*/  LDC.64 R14, c[0x0][0x220] ;  /* 0x00008800ff0e7b82 */ /* 0x000f300000000a00 */
[----:B------:R-:W5:Y:S08]  /*0090*/  LDC.64 R10, c[0x0][0x218] ;  /* 0x00008600ff0a7b82 */ /* 0x000f700000000a00 */
[----:B------:R-:W4:Y:S01]  /*00a0*/  LDC.64 R4, c[0x0][0x230] ;  /* 0x00008c00ff047b82 */ /* 0x000f220000000a00 */
[----:B-1----:R-:W-:-:S04]  /*00b0*/  SHF.L.U32 R0, R0, 0x1, RZ ;  /* 0x0000000100007819 */ /* 0x002fc800000006ff */
[----:B------:R-:W-:-:S04]  /*00c0*/  LOP3.LUT R0, R0, 0xfe, RZ, 0xc0, !PT ;  /* 0x000000fe00007812 */ /* 0x000fc800078ec0ff */
[----:B---3--:R-:W-:-:S04]  /*00d0*/  LEA R7, R7, R0, 0x8 ;  /* 0x0000000007077211 */ /* 0x008fc800078e40ff */
[----:B------:R-:W-:Y:S01]  /*00e0*/  IADD3 R27, R7, 0x1, RZ ;  /* 0x00000001071b7810 */ /* 0x000fe20007ffe0ff */
[C---:B------:R-:W-:Y:S01]  /*00f0*/  IMAD.HI R24, R7.reuse, -0x73f73f73, R6 ;  /* 0x8c08c08d07187827 */ /* 0x040fe200078e0206 */
[----:B------:R-:W-:-:S03]  /*0100*/  ISETP.GE.AND P0, PT, R7, 0x1d40, PT ;  /* 0x00001d400700780c */ /* 0x000fc60003f06270 */
[----:B------:R-:W-:Y:S01]  /*0110*/  IMAD.HI R26, R27, -0x73f73f73, R26 ;  /* 0x8c08c08d1b1a7827 */ /* 0x000fe200078e021a */
[----:B------:R-:W-:-:S04]  /*0120*/  SHF.R.U32.HI R3, RZ, 0x1f, R24 ;  /* 0x0000001fff037819 */ /* 0x000fc80000011618 */
[----:B------:R-:W-:Y:S02]  /*0130*/  LEA.HI.SX32 R24, R24, R3, 0x1a ;  /* 0x0000000318187211 */ /* 0x000fe400078fd2ff */
[----:B------:R-:W-:-:S03]  /*0140*/  SHF.R.U32.HI R3, RZ, 0x1f, R26 ;  /* 0x0000001fff037819 */ /* 0x000fc6000001161a */
[----:B------:R-:W-:Y:S01]  /*0150*/  IMAD R21, R24, -0x75, R7 ;  /* 0xffffff8b18157824 */ /* 0x000fe200078e0207 */
[----:B------:R-:W-:Y:S02]  /*0160*/  LEA.HI.SX32 R26, R26, R3, 0x1a ;  /* 0x000000031a1a7211 */ /* 0x000fe400078fd2ff */
[----:B------:R-:W1:Y:S01]  /*0170*/  LDC.64 R2, c[0x0][0x240] ;  /* 0x00009000ff027b82 */ /* 0x000e620000000a00 */
[----:B--2---:R-:W-:-:S04]  /*0180*/  IMAD.WIDE R8, R21, 0x4, R16 ;  /* 0x0000000415087825 */ /* 0x004fc800078e0210 */
[----:B------:R-:W-:Y:S01]  /*0190*/  IMAD R23, R26, -0x75, R27 ;  /* 0xffffff8b1a177824 */ /* 0x000fe200078e021b */
[----:B------:R2:W3:Y:S03]  /*01a0*/  @!P0 LDG.E.EL R22, desc[UR4][R8.64] ;  /* 0x0000000408168981 */ /* 0x0004e6000c2e1900 */
[----:B------:R-:W-:-:S05]  /*01b0*/  IMAD.WIDE R16, R23, 0x4, R16 ;  /* 0x0000000417107825 */ /* 0x000fca00078e0210 */
[----:B------:R5:W3:Y:S01]  /*01c0*/  @!P0 LDG.E.EL R6, desc[UR4][R16.64] ;  /* 0x0000000410068981 */ /* 0x000ae2000c2e1900 */
[----:B------:R-:W-:Y:S01]  /*01d0*/  MOV R25, RZ ;  /* 0x000000ff00197202 */ /* 0x000fe20000000f00 */
[----:B--2---:R-:W2:Y:S01]  /*01e0*/  LDC.64 R8, c[0x0][0x238] ;  /* 0x00008e00ff087b82 */ /* 0x004ea20000000a00 */
[----:B------:R-:W-:Y:S01]  /*01f0*/  HFMA2.MMA R20, -RZ, RZ, 0, 0 ;  /* 0x00000000ff147435 */ /* 0x000fe200000001ff */
[C---:B----4-:R-:W-:Y:S01]  /*0200*/  IMAD.WIDE R12, R21.reuse, 0x4, R14 ;  /* 0x00000004150c7825 */ /* 0x050fe200078e020e */
[----:B------:R-:W-:Y:S02]  /*0210*/  ISETP.GE.AND P2, PT, R21, 0x6a, PT ;  /* 0x0000006a1500780c */ /* 0x000fe40003f46270 */
[----:B------:R-:W-:Y:S02]  /*0220*/  CS2R R18, SRZ ;  /* 0x0000000000127805 */ /* 0x000fe4000001ff00 */
[----:B------:R-:W-:Y:S01]  /*0230*/  MOV R0, RZ ;  /* 0x000000ff00007202 */ /* 0x000fe20000000f00 */
[----:B------:R-:W-:Y:S01]  /*0240*/  IMAD R29, R24, 0x6a, R21 ;  /* 0x0000006a181d7824 */ /* 0x000fe200078e0215 */
[----:B------:R-:W-:Y:S01]  /*0250*/  ISETP.LT.AND P3, PT, R23, 0x6a, !P0 ;  /* 0x0000006a1700780c */ /* 0x000fe20004761270 */
[----:B------:R-:W-:Y:S01]  /*0260*/  IMAD R24, R26, 0x6a, R23 ;  /* 0x0000006a1a187824 */ /* 0x000fe200078e0217 */
[C---:B------:R-:W-:Y:S01]  /*0270*/  ISETP.LT.AND P1, PT, R7.reuse, 0x1d40, !P2 ;  /* 0x00001d400700780c */ /* 0x040fe20005721270 */
[----:B-----5:R-:W-:Y:S01]  /*0280*/  IMAD.WIDE R26, R7, 0x4, R10 ;  /* 0x00000004071a7825 */ /* 0x020fe200078e020a */
[----:B------:R2:W4:Y:S03]  /*0290*/  @!P0 LDG.E.EL R25, desc[UR4][R12.64] ;  /* 0x000000040c198981 */ /* 0x000526000c2e1900 */
[----:B------:R-:W-:Y:S01]  /*02a0*/  IMAD.WIDE R14, R23, 0x4, R14 ;  /* 0x00000004170e7825 */ /* 0x000fe200078e020e */
[----:B------:R-:W4:Y:S03]  /*02b0*/  @!P0 LDG.E.64 R18, desc[UR4][R26.64] ;  /* 0x000000041a128981 */ /* 0x000f26000c1e1b00 */
[----:B0-----:R-:W-:Y:S01]  /*02c0*/  IMAD.WIDE R16, R21, 0x4, R4 ;  /* 0x0000000415107825 */ /* 0x001fe200078e0204 */
[----:B------:R0:W5:Y:S03]  /*02d0*/  @!P0 LDG.E.EL R20, desc[UR4][R14.64] ;  /* 0x000000040e148981 */ /* 0x000166000c2e1900 */
[----:B-1----:R-:W-:Y:S01]  /*02e0*/  IMAD.WIDE R10, R29, 0x4, R2 ;  /* 0x000000041d0a7825 */ /* 0x002fe200078e0202 */
[----:B------:R1:W4:Y:S03]  /*02f0*/  @!P0 LDG.E.EL R0, desc[UR4][R16.64] ;  /* 0x0000000410008981 */ /* 0x000326000c2e1900 */
[----:B--2---:R-:W-:Y:S01]  /*0300*/  IMAD.WIDE R12, R21, 0x4, R8 ;  /* 0x00000004150c7825 */ /* 0x004fe200078e0208 */
[----:B------:R-:W-:Y:S01]  /*0310*/  HFMA2.MMA R21, -RZ, RZ, 0, 0 ;  /* 0x00000000ff157435 */ /* 0x000fe200000001ff */
[----:B0-----:R-:W-:-:S02]  /*0320*/  CS2R R14, SRZ ;  /* 0x00000000000e7805 */ /* 0x001fc4000001ff00 */
[----:B------:R-:W-:Y:S01]  /*0330*/  IMAD.WIDE R2, R24, 0x4, R2 ;  /* 0x0000000418027825 */ /* 0x000fe200078e0202 */
[----:B-1----:R-:W-:-:S03]  /*0340*/  CS2R R16, SRZ ;  /* 0x0000000000107805 */ /* 0x002fc6000001ff00 */
[C---:B------:R-:W-:Y:S01]  /*0350*/  IMAD.WIDE R4, R23.reuse, 0x4, R4 ;  /* 0x0000000417047825 */ /* 0x040fe200078e0204 */
[----:B------:R-:W2:Y:S03]  /*0360*/  @!P0 LDG.E.EL R15, desc[UR4][R12.64] ;  /* 0x000000040c0f8981 */ /* 0x000ea6000c2e1900 */
[----:B------:R-:W-:Y:S01]  /*0370*/  IMAD.WIDE R8, R23, 0x4, R8 ;  /* 0x0000000417087825 */ /* 0x000fe200078e0208 */
[----:B------:R-:W2:Y:S04]  /*0380*/  @P1 LDG.E R16, desc[UR4][R10.64] ;  /* 0x000000040a101981 */ /* 0x000ea8000c1e1900 */
[----:B------:R0:W2:Y:S04]  /*0390*/  @P3 LDG.E R21, desc[UR4][R2.64] ;  /* 0x0000000402153981 */ /* 0x0000a8000c1e1900 */
[----:B------:R1:W2:Y:S04]  /*03a0*/  @!P0 LDG.E.EL R17, desc[UR4][R4.64] ;  /* 0x0000000404118981 */ /* 0x0002a8000c2e1900 */
[----:B------:R1:W2:Y:S01]  /*03b0*/  @!P0 LDG.E.EL R14, desc[UR4][R8.64] ;  /* 0x00000004080e8981 */ /* 0x0002a2000c2e1900 */
[----:B------:R-:W-:Y:S01]  /*03c0*/  MOV R27, 0x3e800000 ;  /* 0x3e800000001b7802 */ /* 0x000fe20000000f00 */
[----:B0-----:R-:W0:Y:S02]  /*03d0*/  LDC.64 R2, c[0x0][0x210] ;  /* 0x00008400ff027b82 */ /* 0x001e240000000a00 */
[----:B0-----:R-:W-:-:S04]  /*03e0*/  IMAD.WIDE R2, R7, 0x4, R2 ;  /* 0x0000000407027825 */ /* 0x001fc800078e0202 */
[----:B---3--:R-:W-:-:S04]  /*03f0*/  FADD R22, R22, 9.9999997473787516356e-06 ;  /* 0x3727c5ac16167421 */ /* 0x008fc80000000000 */
[----:B------:R-:W0:Y:S01]  /*0400*/  MUFU.SQRT R24, R22 ;  /* 0x0000001600187308 */ /* 0x000e220000002000 */
[----:B------:R-:W-:-:S07]  /*0410*/  FADD R6, R6, 9.9999997473787516356e-06 ;  /* 0x3727c5ac06067421 */ /* 0x000fce0000000000 */
[----:B------:R-:W3:Y:S01]  /*0420*/  MUFU.SQRT R26, R6 ;  /* 0x00000006001a7308 */ /* 0x000ee20000002000 */
[C---:B0-----:R-:W-:Y:S02]  /*0430*/  FSETP.GT.AND P6, PT, R24.reuse, 8.50705917302346158658e+37, PT ;  /* 0x7e8000001800780b */ /* 0x041fe40003fc4000 */
[----:B------:R-:W-:Y:S02]  /*0440*/  FSETP.GEU.AND P4, PT, R24, 1.175494350822287508e-38, PT ;  /* 0x008000001800780b */ /* 0x000fe40003f8e000 */
[----:B-1----:R-:W-:Y:S02]  /*0450*/  FSEL R5, R27, 1, P6 ;  /* 0x3f8000001b057808 */ /* 0x002fe40003000000 */
[----:B---3--:R-:W-:-:S07]  /*0460*/  FSETP.GT.AND P5, PT, R26, 8.50705917302346158658e+37, PT ;  /* 0x7e8000001a00780b */ /* 0x008fce0003fa4000 */
[----:B------:R-:W-:Y:S01]  /*0470*/  @P6 FMUL R24, R24, 0.25 ;  /* 0x3e80000018186820 */ /* 0x000fe20000400000 */
[----:B------:R-:W-:-:S03]  /*0480*/  FSETP.GEU.AND P6, PT, R26, 1.175494350822287508e-38, PT ;  /* 0x008000001a00780b */ /* 0x000fc60003fce000 */
[----:B------:R-:W-:Y:S02]  /*0490*/  @!P4 FMUL R24, R24, 16777216 ;  /* 0x4b8000001818c820 */ /* 0x000fe40000400000 */
[----:B------:R-:W-:-:S04]  /*04a0*/  @P5 FMUL R26, R26, 0.25 ;  /* 0x3e8000001a1a5820 */ /* 0x000fc80000400000 */
[----:B------:R-:W0:Y:S04]  /*04b0*/  MUFU.RCP R24, R24 ;  /* 0x0000001800187308 */ /* 0x000e280000001000 */
[----:B------:R-:W-:-:S06]  /*04c0*/  @!P6 FMUL R26, R26, 16777216 ;  /* 0x4b8000001a1ae820 */ /* 0x000fcc0000400000 */
[----:B------:R-:W1:Y:S01]  /*04d0*/  MUFU.RCP R26, R26 ;  /* 0x0000001a001a7308 */ /* 0x000e620000001000 */
[----:B------:R-:W-:Y:S01]  /*04e0*/  FSEL R9, R27, 1, P5 ;  /* 0x3f8000001b097808 */ /* 0x000fe20002800000 */
[----:B------:R-:W-:Y:S01]  /*04f0*/  @!P4 FMUL R5, R5, 16777216 ;  /* 0x4b8000000505c820 */ /* 0x000fe20000400000 */
[----:B----4-:R-:W-:-:S03]  /*0500*/  FADD R18, -R25, R18 ;  /* 0x0000001219127221 */ /* 0x010fc60000000100 */
[----:B------:R-:W-:Y:S01]  /*0510*/  @!P6 FMUL R9, R9, 16777216 ;  /* 0x4b8000000909e820 */ /* 0x000fe20000400000 */
[----:B0-----:R-:W-:Y:S01]  /*0520*/  FMUL R5, R24, R5 ;  /* 0x0000000518057220 */ /* 0x001fe20000400000 */
[----:B------:R-:W-:Y:S01]  /*0530*/  ISETP.GE.AND P4, PT, R23, 0x6a, PT ;  /* 0x0000006a1700780c */ /* 0x000fe20003f86270 */
[----:B-----5:R-:W-:Y:S02]  /*0540*/  FADD R19, -R20, R19 ;  /* 0x0000001314137221 */ /* 0x020fe40000000100 */
[----:B------:R-:W-:Y:S01]  /*0550*/  FMUL R18, R18, R5 ;  /* 0x0000000512127220 */ /* 0x000fe20000400000 */
[----:B-1----:R-:W-:-:S03]  /*0560*/  FMUL R4, R26, R9 ;  /* 0x000000091a047220 */ /* 0x002fc60000400000 */
[----:B--2---:R-:W-:Y:S01]  /*0570*/  FFMA R18, R18, R0, R15 ;  /* 0x0000000012127223 */ /* 0x004fe2000000000f */
[----:B------:R-:W-:Y:S01]  /*0580*/  FMUL R19, R19, R4 ;  /* 0x0000000413137220 */ /* 0x000fe20000400000 */
[----:B------:R-:W-:Y:S02]  /*0590*/  SEL R5, R16, RZ, P1 ;  /* 0x000000ff10057207 */ /* 0x000fe40000800000 */
[----:B------:R-:W-:Y:S01]  /*05a0*/  SEL R0, R21, RZ, P3 ;  /* 0x000000ff15007207 */ /* 0x000fe20001800000 */
[----:B------:R-:W-:Y:S02]  /*05b0*/  FFMA R19, R19, R17, R14 ;  /* 0x0000001113137223 */ /* 0x000fe4000000000e */
[----:B------:R-:W-:Y:S02]  /*05c0*/  @!P2 FADD R18, R18, R5 ;  /* 0x000000051212a221 */ /* 0x000fe40000000000 */
[----:B------:R-:W-:Y:S01]  /*05d0*/  @!P4 FADD R19, R19, R0 ;  /* 0x000000001313c221 */ /* 0x000fe20000000000 */
[----:B------:R-:W-:Y:S06]  /*05e0*/  @P0 EXIT ;  /* 0x000000000000094d */ /* 0x000fec0003800000 */
[----:B------:R-:W-:Y:S01]  /*05f0*/  STG.E.64 desc[UR4][R2.64], R18 ;  /* 0x0000001202007986 */ /* 0x000fe2000c101b04 */
[----:B------:R-:W-:Y:S05]  /*0600*/  EXIT ;  /* 0x000000000000794d */ /* 0x000fea0003800000 */
.L_x_0:
[----:B------:R-:W-:-:S00]  /*0610*/  BRA `(.L_x_0) ;  /* 0xfffffffc00fc7947 */ /* 0x000fc0000383ffff */
[----:B------:R-:W-:-:S00]  /*0620*/  NOP ;  /* 0x0000000000007918 */ /* 0x000fc00000000000 */
        /* <DEDUP_REMOVED lines=13> */
.L_x_1:


//--------------------- .nv.global.init           --------------------------
	.section	.nv.global.init,"aw",@progbits
.nv.global.init:
	.type		_$_str,@object
	.size		_$_str,(_$_str_$_2 - _$_str)
_$_str:
        /*0000*/ 	.byte	0x5f, 0x5f, 0x43, 0x55, 0x44, 0x41, 0x5f, 0x46, 0x54, 0x5a, 0x00
	.type		_$_str_$_2,@object
	.size		_$_str_$_2,(.L_1 - _$_str_$_2)
_$_str_$_2:
        /*000b*/ 	.byte	0x5f, 0x5f, 0x43, 0x55, 0x44, 0x41, 0x5f, 0x50, 0x52, 0x45, 0x43, 0x5f, 0x53, 0x51, 0x52, 0x54
        /*001b*/ 	.byte	0x00
.L_1:


//--------------------- .nv.constant0.triton_poi_fused__native_batch_norm_legit_no_training_add_66 --------------------------
	.section	.nv.constant0.triton_poi_fused__native_batch_norm_legit_no_training_add_66,"a",@progbits
	.sectionflags	@""
	.align	4
.nv.constant0.triton_poi_fused__native_batch_norm_legit_no_training_add_66:
	.zero		588
